	.headerflags	@"EF_CUDA_TEXMODE_UNIFIED EF_CUDA_64BIT_ADDRESS EF_CUDA_ACCELERATORS EF_CUDA_SM90 EF_CUDA_VIRTUAL_SM(EF_CUDA_SM90)"
	.elftype	@"ET_EXEC"


//--------------------- .nv.info                  --------------------------
	.section	.nv.info,"",@"SHT_CUDA_INFO"
	.align	4


	//----- nvinfo : EIATTR_REGCOUNT
	.align		4
        /*0000*/ 	.byte	0x04, 0x2f
        /*0002*/ 	.short	(.L_1 - .L_0)
	.align		4
.L_0:
        /*0004*/ 	.word	index@(triton_poi_fused_max_pool2d_with_indices_14)
        /*0008*/ 	.word	0x0000001a


	//----- nvinfo : EIATTR_MIN_STACK_SIZE
	.align		4
.L_1:
        /*000c*/ 	.byte	0x04, 0x12
        /*000e*/ 	.short	(.L_3 - .L_2)
	.align		4
.L_2:
        /*0010*/ 	.word	index@(triton_poi_fused_max_pool2d_with_indices_14)
        /*0014*/ 	.word	0x00000000


	//----- nvinfo : EIATTR_FRAME_SIZE
	.align		4
.L_3:
        /*0018*/ 	.byte	0x04, 0x11
        /*001a*/ 	.short	(.L_5 - .L_4)
	.align		4
.L_4:
        /*001c*/ 	.word	index@(triton_poi_fused_max_pool2d_with_indices_14)
        /*0020*/ 	.word	0x00000000


	//----- nvinfo : EIATTR_MIN_STACK_SIZE
	.align		4
.L_5:
        /*0024*/ 	.byte	0x04, 0x12
        /*0026*/ 	.short	(.L_7 - .L_6)
	.align		4
.L_6:
        /*0028*/ 	.word	index@(triton_poi_fused_max_pool2d_with_indices_14)
        /*002c*/ 	.word	0x00000000
.L_7:


//--------------------- .nv.info.triton_poi_fused_max_pool2d_with_indices_14 --------------------------
	.section	.nv.info.triton_poi_fused_max_pool2d_with_indices_14,"",@"SHT_CUDA_INFO"
	.sectionflags	@""
	.align	4


	//----- nvinfo : EIATTR_CUDA_API_VERSION
	.align		4
        /*0000*/ 	.byte	0x04, 0x37
        /*0002*/ 	.short	(.L_9 - .L_8)
.L_8:
        /*0004*/ 	.word	0x0000007c


	//----- nvinfo : EIATTR_KPARAM_INFO
	.align		4
.L_9:
        /*0008*/ 	.byte	0x04, 0x17
        /*000a*/ 	.short	(.L_11 - .L_10)
.L_10:
        /*000c*/ 	.word	0x00000000
        /*0010*/ 	.short	0x0003
        /*0012*/ 	.short	0x0018
        /*0014*/ 	.byte	0x00, 0xf0, 0x11, 0x00


	//----- nvinfo : EIATTR_KPARAM_INFO
	.align		4
.L_11:
        /*0018*/ 	.byte	0x04, 0x17
        /*001a*/ 	.short	(.L_13 - .L_12)
.L_12:
        /*001c*/ 	.word	0x00000000
        /*0020*/ 	.short	0x0002
        /*0022*/ 	.short	0x0010
        /*0024*/ 	.byte	0x00, 0xf4, 0x21, 0x00


	//----- nvinfo : EIATTR_KPARAM_INFO
	.align		4
.L_13:
        /*0028*/ 	.byte	0x04, 0x17
        /*002a*/ 	.short	(.L_15 - .L_14)
.L_14:
        /*002c*/ 	.word	0x00000000
        /*0030*/ 	.short	0x0001
        /*0032*/ 	.short	0x0008
        /*0034*/ 	.byte	0x00, 0xf4, 0x21, 0x00


	//----- nvinfo : EIATTR_KPARAM_INFO
	.align		4
.L_15:
        /*0038*/ 	.byte	0x04, 0x17
        /*003a*/ 	.short	(.L_17 - .L_16)
.L_16:
        /*003c*/ 	.word	0x00000000
        /*0040*/ 	.short	0x0000
        /*0042*/ 	.short	0x0000
        /*0044*/ 	.byte	0x00, 0xf4, 0x21, 0x00


	//----- nvinfo : EIATTR_SPARSE_MMA_MASK
	.align		4
.L_17:
        /*0048*/ 	.byte	0x03, 0x50
        /*004a*/ 	.short	0x0000


	//----- nvinfo : EIATTR_MAXREG_COUNT
	.align		4
        /*004c*/ 	.byte	0x03, 0x1b
        /*004e*/ 	.short	0x00ff


	//----- nvinfo : EIATTR_EXIT_INSTR_OFFSETS
	.align		4
        /*0050*/ 	.byte	0x04, 0x1c
        /*0052*/ 	.short	(.L_19 - .L_18)


	//   ....[0]....
.L_18:
        /*0054*/ 	.word	0x00000ad0


	//----- nvinfo : EIATTR_REQNTID
	.align		4
.L_19:
        /*0058*/ 	.byte	0x04, 0x10
        /*005a*/ 	.short	(.L_21 - .L_20)
.L_20:
        /*005c*/ 	.word	0x00000080
        /*0060*/ 	.word	0x00000001
        /*0064*/ 	.word	0x00000001


	//----- nvinfo : EIATTR_CBANK_PARAM_SIZE
	.align		4
.L_21:
        /*0068*/ 	.byte	0x03, 0x19
        /*006a*/ 	.short	0x001c


	//----- nvinfo : EIATTR_PARAM_CBANK
	.align		4
        /*006c*/ 	.byte	0x04, 0x0a
        /*006e*/ 	.short	(.L_23 - .L_22)
	.align		4
.L_22:
        /*0070*/ 	.word	index@(.nv.constant0.triton_poi_fused_max_pool2d_with_indices_14)
        /*0074*/ 	.short	0x0210
        /*0076*/ 	.short	0x001c


	//----- nvinfo : EIATTR_SW_WAR
	.align		4
.L_23:
        /*0078*/ 	.byte	0x04, 0x36
        /*007a*/ 	.short	(.L_25 - .L_24)
.L_24:
        /*007c*/ 	.word	0x00000008
.L_25:


//--------------------- .nv.callgraph             --------------------------
	.section	.nv.callgraph,"",@"SHT_CUDA_CALLGRAPH"
	.align	4
	.sectionentsize	8
	.align		4
        /*0000*/ 	.word	0x00000000
	.align		4
        /*0004*/ 	.word	0xffffffff
	.align		4
        /*0008*/ 	.word	0x00000000
	.align		4
        /*000c*/ 	.word	0xfffffffe
	.align		4
        /*0010*/ 	.word	0x00000000
	.align		4
        /*0014*/ 	.word	0xfffffffd
	.align		4
        /*0018*/ 	.word	0x00000000
	.align		4
        /*001c*/ 	.word	0xfffffffc


//--------------------- .text.triton_poi_fused_max_pool2d_with_indices_14 --------------------------
	.section	.text.triton_poi_fused_max_pool2d_with_indices_14,"ax",@progbits
	.align	128
        .global         triton_poi_fused_max_pool2d_with_indices_14
        .type           triton_poi_fused_max_pool2d_with_indices_14,@function
        .size           triton_poi_fused_max_pool2d_with_indices_14,(.L_x_1 - triton_poi_fused_max_pool2d_with_indices_14)
        .other          triton_poi_fused_max_pool2d_with_indices_14,@"STO_CUDA_ENTRY STV_DEFAULT"
triton_poi_fused_max_pool2d_with_indices_14:
.text.triton_poi_fused_max_pool2d_with_indices_14:
[----:B------:R-:W-:Y:S01]  /*0000*/  LDC R1, c[0x0][0x28] ;  /* 0x00000a00ff017b82 */ /* 0x000fe20000000800 */
[----:B------:R-:W1:Y:S01]  /*0010*/  S2R R0, SR_TID.X ;  /* 0x0000000000007919 */ /* 0x000e620000002100 */
[----:B------:R-:W-:Y:S01]  /*0020*/  ULDC.64 UR4, c[0x0][0x208] ;  /* 0x0000820000047ab9 */ /* 0x000fe20000000a00 */
[----:B------:R-:W2:Y:S01]  /*0030*/  S2R R5, SR_CTAID.X ;  /* 0x0000000000057919 */ /* 0x000ea20000002500 */
[----:B------:R-:W-:Y:S02]  /*0040*/  CS2R R12, SRZ ;  /* 0x00000000000c7805 */ /* 0x000fe4000001ff00 */
[----:B------:R-:W-:Y:S01]  /*0050*/  CS2R R14, SRZ ;  /* 0x00000000000e7805 */ /* 0x000fe2000001ff00 */
[----:B------:R-:W-:Y:S01]  /*0060*/  ULDC.64 UR6, c[0x0][0x220] ;  /* 0x0000880000067ab9 */ /* 0x000fe20000000a00 */
[----:B-1----:R-:W-:Y:S01]  /*0070*/  IMAD.SHL.U32 R0, R0, 0x2, RZ ;  /* 0x0000000200007824 */ /* 0x002fe200078e00ff */
[----:B--2---:R-:W-:-:S04]  /*0080*/  SHF.R.S32.HI R3, RZ, 0x17, R5 ;  /* 0x00000017ff037819 */ /* 0x004fc80000011405 */
[----:B------:R-:W-:Y:S02]  /*0090*/  LOP3.LUT R0, R0, 0xfe, RZ, 0xc0, !PT ;  /* 0x000000fe00007812 */ /* 0x000fe400078ec0ff */
[----:B------:R-:W-:-:S03]  /*00a0*/  SGXT R3, R3, 0x1 ;  /* 0x000000010303781a */ /* 0x000fc60000000200 */
[----:B------:R-:W-:-:S05]  /*00b0*/  IMAD R0, R5, 0x100, R0 ;  /* 0x0000010005007824 */ /* 0x000fca00078e0200 */
[CC--:B------:R-:W-:Y:S02]  /*00c0*/  LEA.HI R4, R3.reuse, R0.reuse, RZ, 0x6 ;  /* 0x0000000003047211 */ /* 0x0c0fe400078f30ff */
[----:B------:R-:W-:Y:S02]  /*00d0*/  LEA.HI R3, R3, R0, RZ, 0xa ;  /* 0x0000000003037211 */ /* 0x000fe400078f50ff */
[----:B------:R-:W-:Y:S02]  /*00e0*/  SHF.R.S32.HI R7, RZ, 0x6, R4 ;  /* 0x00000006ff077819 */ /* 0x000fe40000011404 */
[----:B------:R-:W-:Y:S02]  /*00f0*/  SHF.R.S32.HI R6, RZ, 0xa, R3 ;  /* 0x0000000aff067819 */ /* 0x000fe40000011403 */
[----:B------:R-:W-:Y:S01]  /*0100*/  LEA.HI R8, R7, R7, RZ, 0x4 ;  /* 0x0000000707087211 */ /* 0x000fe200078f20ff */
[----:B------:R-:W1:Y:S01]  /*0110*/  LDC.64 R2, c[0x0][0x210] ;  /* 0x00008400ff027b82 */ /* 0x000e620000000a00 */
[----:B------:R-:W-:-:S02]  /*0120*/  LEA.HI R9, R6, R6, RZ, 0x4 ;  /* 0x0000000606097211 */ /* 0x000fc400078f20ff */
[----:B------:R-:W-:Y:S02]  /*0130*/  LOP3.LUT R5, R4, 0xffffffc0, RZ, 0xc0, !PT ;  /* 0xffffffc004057812 */ /* 0x000fe400078ec0ff */
[----:B------:R-:W-:Y:S02]  /*0140*/  LOP3.LUT R4, R8, 0xfffffff0, RZ, 0xc0, !PT ;  /* 0xfffffff008047812 */ /* 0x000fe400078ec0ff */
[----:B------:R-:W-:Y:S01]  /*0150*/  LOP3.LUT R9, R9, 0xfffffff0, RZ, 0xc0, !PT ;  /* 0xfffffff009097812 */ /* 0x000fe200078ec0ff */
[----:B------:R-:W-:Y:S02]  /*0160*/  IMAD.IADD R5, R0, 0x1, -R5 ;  /* 0x0000000100057824 */ /* 0x000fe400078e0a05 */
[----:B------:R-:W-:Y:S02]  /*0170*/  IMAD.IADD R4, R7, 0x1, -R4 ;  /* 0x0000000107047824 */ /* 0x000fe400078e0a04 */
[C---:B------:R-:W-:Y:S01]  /*0180*/  IMAD.IADD R11, R6.reuse, 0x1, -R9 ;  /* 0x00000001060b7824 */ /* 0x040fe200078e0a09 */
[----:B------:R-:W-:Y:S01]  /*0190*/  CS2R R8, SRZ ;  /* 0x0000000000087805 */ /* 0x000fe2000001ff00 */
[----:B------:R-:W-:Y:S01]  /*01a0*/  IMAD R5, R6, 0x1000, R5 ;  /* 0x0000100006057824 */ /* 0x000fe200078e0205 */
[----:B------:R-:W-:-:S02]  /*01b0*/  ISETP.GT.AND P0, PT, R4, RZ, PT ;  /* 0x000000ff0400720c */ /* 0x000fc40003f04270 */
[----:B------:R-:W-:Y:S02]  /*01c0*/  CS2R R6, SRZ ;  /* 0x0000000000067805 */ /* 0x000fe4000001ff00 */
[C---:B------:R-:W-:Y:S01]  /*01d0*/  ISETP.GT.AND P1, PT, R11.reuse, RZ, PT ;  /* 0x000000ff0b00720c */ /* 0x040fe20003f24270 */
[C---:B------:R-:W-:Y:S01]  /*01e0*/  IMAD R5, R4.reuse, 0x80, R5 ;  /* 0x0000008004057824 */ /* 0x040fe200078e0205 */
[----:B------:R-:W-:Y:S02]  /*01f0*/  ISETP.GT.AND P2, PT, R11, RZ, P0 ;  /* 0x000000ff0b00720c */ /* 0x000fe40000744270 */
[----:B------:R-:W-:Y:S01]  /*0200*/  ISETP.GT.AND P1, PT, R4, -0x1, P1 ;  /* 0xffffffff0400780c */ /* 0x000fe20000f24270 */
[C---:B------:R-:W-:Y:S02]  /*0210*/  VIADD R17, R5.reuse, 0xfffff7c0 ;  /* 0xfffff7c005117836 */ /* 0x040fe40000000000 */
[----:B------:R-:W-:Y:S02]  /*0220*/  VIADD R19, R5, 0xfffff800 ;  /* 0xfffff80005137836 */ /* 0x000fe40000000000 */
[----:B-1----:R-:W-:-:S04]  /*0230*/  IMAD.WIDE R16, R17, 0x4, R2 ;  /* 0x0000000411107825 */ /* 0x002fc800078e0202 */
[--C-:B------:R-:W-:Y:S02]  /*0240*/  IMAD.WIDE R18, R19, 0x4, R2.reuse ;  /* 0x0000000413127825 */ /* 0x100fe400078e0202 */
[----:B------:R-:W2:Y:S02]  /*0250*/  @P2 LDG.E.64 R6, desc[UR4][R16.64] ;  /* 0x0000000410062981 */ /* 0x000ea4000c1e1b00 */
[----:B------:R-:W-:Y:S02]  /*0260*/  VIADD R21, R5, 0xfffff840 ;  /* 0xfffff84005157836 */ /* 0x000fe40000000000 */
[----:B------:R-:W3:Y:S01]  /*0270*/  @P1 LDG.E.64 R8, desc[UR4][R18.64] ;  /* 0x0000000412081981 */ /* 0x000ee2000c1e1b00 */
[----:B------:R-:W-:Y:S01]  /*0280*/  ISETP.GT.AND P0, PT, R11, -0x1, P0 ;  /* 0xffffffff0b00780c */ /* 0x000fe20000704270 */
[----:B------:R-:W-:-:S04]  /*0290*/  IMAD.WIDE R20, R21, 0x4, R2 ;  /* 0x0000000415147825 */ /* 0x000fc800078e0202 */
[----:B------:R-:W-:Y:S01]  /*02a0*/  VIADD R23, R5, 0xffffffc0 ;  /* 0xffffffc005177836 */ /* 0x000fe20000000000 */
[----:B------:R-:W4:Y:S03]  /*02b0*/  @P1 LDG.E.64 R12, desc[UR4][R20.64] ;  /* 0x00000004140c1981 */ /* 0x000f26000c1e1b00 */
[----:B------:R-:W-:-:S05]  /*02c0*/  IMAD.WIDE R22, R23, 0x4, R2 ;  /* 0x0000000417167825 */ /* 0x000fca00078e0202 */
[----:B------:R-:W5:Y:S01]  /*02d0*/  @P0 LDG.E.64 R14, desc[UR4][R22.64] ;  /* 0x00000004160e0981 */ /* 0x000f62000c1e1b00 */
[----:B------:R-:W-:Y:S02]  /*02e0*/  LOP3.LUT R4, R11, R4, RZ, 0xfc, !PT ;  /* 0x000000040b047212 */ /* 0x000fe400078efcff */
[----:B--2---:R-:W-:Y:S02]  /*02f0*/  SEL R17, R6, 0xff800000, P2 ;  /* 0xff80000006117807 */ /* 0x004fe40001000000 */
[----:B---3--:R-:W-:Y:S02]  /*0300*/  SEL R8, R8, 0xff800000, P1 ;  /* 0xff80000008087807 */ /* 0x008fe40000800000 */
[----:B------:R-:W-:Y:S02]  /*0310*/  SEL R18, R7, 0xff800000, P2 ;  /* 0xff80000007127807 */ /* 0x000fe40001000000 */
[----:B------:R-:W-:Y:S02]  /*0320*/  FSETP.GT.AND P4, PT, R8, R17, PT ;  /* 0x000000110800720b */ /* 0x000fe40003f84000 */
[----:B------:R-:W-:-:S04]  /*0330*/  SEL R9, R9, 0xff800000, P1 ;  /* 0xff80000009097807 */ /* 0x000fc80000800000 */
[----:B------:R-:W-:Y:S02]  /*0340*/  FSETP.GT.AND P6, PT, R9, R18, PT ;  /* 0x000000120900720b */ /* 0x000fe40003fc4000 */
[----:B------:R-:W-:Y:S02]  /*0350*/  FSETP.NAN.AND P2, PT, R8, R8, PT ;  /* 0x000000080800720b */ /* 0x000fe40003f48000 */
[----:B----4-:R-:W-:Y:S02]  /*0360*/  SEL R6, R13, 0xff800000, P1 ;  /* 0xff8000000d067807 */ /* 0x010fe40000800000 */
[----:B------:R-:W-:Y:S02]  /*0370*/  SEL R7, R12, 0xff800000, P1 ;  /* 0xff8000000c077807 */ /* 0x000fe40000800000 */
[----:B------:R-:W-:Y:S02]  /*0380*/  @!P4 SEL R8, R8, R17, P2 ;  /* 0x000000110808c207 */ /* 0x000fe40001000000 */
[----:B------:R-:W-:-:S02]  /*0390*/  FSETP.NAN.AND P2, PT, R6, R6, PT ;  /* 0x000000060600720b */ /* 0x000fc40003f48000 */
[----:B------:R-:W-:Y:S02]  /*03a0*/  FSETP.NAN.AND P1, PT, R9, R9, PT ;  /* 0x000000090900720b */ /* 0x000fe40003f28000 */
[----:B-----5:R-:W-:Y:S02]  /*03b0*/  SEL R15, R15, 0xff800000, P0 ;  /* 0xff8000000f0f7807 */ /* 0x020fe40000000000 */
[----:B------:R-:W-:Y:S02]  /*03c0*/  @!P6 SEL R9, R9, R18, P1 ;  /* 0x000000120909e207 */ /* 0x000fe40000800000 */
[----:B------:R-:W-:Y:S02]  /*03d0*/  P2R R16, PR, RZ, 0x10 ;  /* 0x00000010ff107803 */ /* 0x000fe40000000000 */
[----:B------:R-:W-:Y:S02]  /*03e0*/  FSETP.NAN.AND P1, PT, R15, R15, PT ;  /* 0x0000000f0f00720b */ /* 0x000fe40003f28000 */
[----:B------:R-:W-:-:S02]  /*03f0*/  FSETP.GEU.AND P4, PT, R9, R6, PT ;  /* 0x000000060900720b */ /* 0x000fc40003f8e000 */
[----:B------:R-:W-:Y:S02]  /*0400*/  FSETP.NAN.AND P5, PT, R7, R7, PT ;  /* 0x000000070700720b */ /* 0x000fe40003fa8000 */
[----:B------:R-:W-:Y:S02]  /*0410*/  @!P2 SEL R6, R6, R9, !P4 ;  /* 0x000000090606a207 */ /* 0x000fe40006000000 */
[----:B------:R-:W-:Y:S02]  /*0420*/  P2R R12, PR, RZ, 0x10 ;  /* 0x00000010ff0c7803 */ /* 0x000fe40000000000 */
[----:B------:R-:W-:Y:S02]  /*0430*/  FSETP.GEU.AND P4, PT, R6, R15, PT ;  /* 0x0000000f0600720b */ /* 0x000fe40003f8e000 */
[----:B------:R-:W-:Y:S02]  /*0440*/  SEL R14, R14, 0xff800000, P0 ;  /* 0xff8000000e0e7807 */ /* 0x000fe40000000000 */
[----:B------:R-:W-:-:S02]  /*0450*/  @!P1 SEL R15, R15, R6, !P4 ;  /* 0x000000060f0f9207 */ /* 0x000fc40006000000 */
[----:B------:R-:W-:Y:S02]  /*0460*/  FSETP.NAN.AND P1, PT, R14, R14, PT ;  /* 0x0000000e0e00720b */ /* 0x000fe40003f28000 */
[----:B------:R-:W-:-:S04]  /*0470*/  FSETP.GEU.AND P3, PT, R8, R7, PT ;  /* 0x000000070800720b */ /* 0x000fc80003f6e000 */
[----:B------:R-:W-:-:S04]  /*0480*/  @!P5 SEL R7, R7, R8, !P3 ;  /* 0x000000080707d207 */ /* 0x000fc80005800000 */
[----:B------:R-:W-:-:S04]  /*0490*/  FSETP.GEU.AND P2, PT, R7, R14, PT ;  /* 0x0000000e0700720b */ /* 0x000fc80003f4e000 */
[----:B------:R-:W-:Y:S02]  /*04a0*/  @!P1 SEL R14, R14, R7, !P2 ;  /* 0x000000070e0e9207 */ /* 0x000fe40005000000 */
[----:B------:R-:W-:Y:S02]  /*04b0*/  ISETP.GT.AND P1, PT, R4, -0x1, PT ;  /* 0xffffffff0400780c */ /* 0x000fe40003f24270 */
[----:B------:R-:W-:Y:S01]  /*04c0*/  CS2R R6, SRZ ;  /* 0x0000000000067805 */ /* 0x000fe2000001ff00 */
[----:B------:R-:W-:-:S10]  /*04d0*/  IMAD.WIDE R8, R5, 0x4, R2 ;  /* 0x0000000405087825 */ /* 0x000fd400078e0202 */
[----:B------:R1:W2:Y:S01]  /*04e0*/  @P1 LDG.E.64 R6, desc[UR4][R8.64] ;  /* 0x0000000408061981 */ /* 0x0002a2000c1e1b00 */
[----:B------:R-:W-:-:S04]  /*04f0*/  VIADD R13, R5, 0x40 ;  /* 0x00000040050d7836 */ /* 0x000fc80000000000 */
[----:B-1----:R-:W-:Y:S01]  /*0500*/  IMAD.WIDE R8, R13, 0x4, R2 ;  /* 0x000000040d087825 */ /* 0x002fe200078e0202 */
[----:B------:R-:W-:Y:S02]  /*0510*/  P2R R17, PR, RZ, 0x10 ;  /* 0x00000010ff117803 */ /* 0x000fe40000000000 */
[----:B--2---:R-:W-:Y:S02]  /*0520*/  SEL R11, R6, 0xff800000, P1 ;  /* 0xff800000060b7807 */ /* 0x004fe40000800000 */
[----:B------:R-:W-:Y:S02]  /*0530*/  SEL R4, R7, 0xff800000, P1 ;  /* 0xff80000007047807 */ /* 0x000fe40000800000 */
[----:B------:R-:W-:-:S06]  /*0540*/  CS2R R6, SRZ ;  /* 0x0000000000067805 */ /* 0x000fcc000001ff00 */
[----:B------:R-:W2:Y:S01]  /*0550*/  @P1 LDG.E.64 R6, desc[UR4][R8.64] ;  /* 0x0000000408061981 */ /* 0x000ea2000c1e1b00 */
[-C--:B------:R-:W-:Y:S02]  /*0560*/  FSETP.NAN.AND P5, PT, R11, R11.reuse, PT ;  /* 0x0000000b0b00720b */ /* 0x080fe40003fa8000 */
[----:B------:R-:W-:-:S11]  /*0570*/  FSETP.GEU.AND P4, PT, R14, R11, PT ;  /* 0x0000000b0e00720b */ /* 0x000fd60003f8e000 */
[----:B------:R-:W-:Y:S02]  /*0580*/  @!P5 SEL R11, R11, R14, !P4 ;  /* 0x0000000e0b0bd207 */ /* 0x000fe40006000000 */
[-C--:B------:R-:W-:Y:S02]  /*0590*/  FSETP.NAN.AND P5, PT, R4, R4.reuse, PT ;  /* 0x000000040400720b */ /* 0x080fe40003fa8000 */
[----:B------:R-:W-:Y:S02]  /*05a0*/  P2R R18, PR, RZ, 0x10 ;  /* 0x00000010ff127803 */ /* 0x000fe40000000000 */
[----:B------:R-:W-:Y:S02]  /*05b0*/  FSETP.GEU.AND P4, PT, R15, R4, PT ;  /* 0x000000040f00720b */ /* 0x000fe40003f8e000 */
[----:B------:R-:W-:-:S07]  /*05c0*/  P2R R10, PR, RZ, 0x40 ;  /* 0x00000040ff0a7803 */ /* 0x000fce0000000000 */
[----:B------:R-:W-:Y:S02]  /*05d0*/  @!P5 SEL R4, R4, R15, !P4 ;  /* 0x0000000f0404d207 */ /* 0x000fe40006000000 */
[----:B------:R-:W-:Y:S02]  /*05e0*/  P2R R14, PR, RZ, 0x10 ;  /* 0x00000010ff0e7803 */ /* 0x000fe40000000000 */
[----:B--2---:R-:W-:Y:S02]  /*05f0*/  SEL R15, R7, 0xff800000, P1 ;  /* 0xff800000070f7807 */ /* 0x004fe40000800000 */
[----:B------:R-:W-:Y:S02]  /*0600*/  SEL R13, R6, 0xff800000, P1 ;  /* 0xff800000060d7807 */ /* 0x000fe40000800000 */
[----:B------:R-:W-:Y:S02]  /*0610*/  FSETP.NAN.AND P6, PT, R15, R15, PT ;  /* 0x0000000f0f00720b */ /* 0x000fe40003fc8000 */
[----:B------:R-:W-:-:S02]  /*0620*/  FSETP.NAN.AND P4, PT, R13, R13, PT ;  /* 0x0000000d0d00720b */ /* 0x000fc40003f88000 */
[----:B------:R-:W-:-:S04]  /*0630*/  FSETP.GEU.AND P5, PT, R4, R15, PT ;  /* 0x0000000f0400720b */ /* 0x000fc80003fae000 */
[----:B------:R-:W-:Y:S01]  /*0640*/  P2R R9, PR, RZ, 0x20 ;  /* 0x00000020ff097803 */ /* 0x000fe20000000000 */
[----:B------:R-:W-:-:S04]  /*0650*/  VIADD R7, R5, 0x7c0 ;  /* 0x000007c005077836 */ /* 0x000fc80000000000 */
[----:B------:R-:W-:Y:S02]  /*0660*/  @!P6 SEL R15, R15, R4, !P5 ;  /* 0x000000040f0fe207 */ /* 0x000fe40006800000 */
[----:B------:R-:W-:Y:S02]  /*0670*/  ISETP.NE.AND P5, PT, R18, RZ, PT ;  /* 0x000000ff1200720c */ /* 0x000fe40003fa5270 */
[----:B------:R-:W-:Y:S02]  /*0680*/  FSETP.GEU.AND P6, PT, R11, R13, PT ;  /* 0x0000000d0b00720b */ /* 0x000fe40003fce000 */
[----:B------:R-:W-:Y:S02]  /*0690*/  P2R R18, PR, RZ, 0x20 ;  /* 0x00000020ff127803 */ /* 0x000fe40000000000 */
[----:B------:R-:W-:Y:S02]  /*06a0*/  @!P4 SEL R13, R13, R11, !P6 ;  /* 0x0000000b0d0dc207 */ /* 0x000fe40007000000 */
[----:B------:R-:W-:-:S02]  /*06b0*/  ISETP.NE.AND P5, PT, R17, RZ, PT ;  /* 0x000000ff1100720c */ /* 0x000fc40003fa5270 */
[----:B------:R-:W-:Y:S02]  /*06c0*/  ISETP.NE.AND P4, PT, R16, RZ, PT ;  /* 0x000000ff1000720c */ /* 0x000fe40003f85270 */
[----:B------:R-:W-:Y:S01]  /*06d0*/  CS2R R16, SRZ ;  /* 0x0000000000107805 */ /* 0x000fe2000001ff00 */
[----:B------:R-:W-:-:S05]  /*06e0*/  IMAD.WIDE R6, R7, 0x4, R2 ;  /* 0x0000000407067825 */ /* 0x000fca00078e0202 */
[----:B------:R1:W2:Y:S01]  /*06f0*/  @P0 LDG.E.64 R16, desc[UR4][R6.64] ;  /* 0x0000000406100981 */ /* 0x0002a2000c1e1b00 */
[----:B------:R-:W-:-:S04]  /*0700*/  SEL R11, RZ, 0x1, !P4 ;  /* 0x00000001ff0b7807 */ /* 0x000fc80006000000 */
[----:B------:R-:W-:Y:S02]  /*0710*/  SEL R11, R11, 0x2, P3 ;  /* 0x000000020b0b7807 */ /* 0x000fe40001800000 */
[----:B-1----:R-:W-:Y:S02]  /*0720*/  CS2R R6, SRZ ;  /* 0x0000000000067805 */ /* 0x002fe4000001ff00 */
[----:B--2---:R-:W-:Y:S02]  /*0730*/  SEL R4, R16, 0xff800000, P0 ;  /* 0xff80000010047807 */ /* 0x004fe40000000000 */
[----:B------:R-:W-:Y:S02]  /*0740*/  SEL R17, R17, 0xff800000, P0 ;  /* 0xff80000011117807 */ /* 0x000fe40000000000 */
[-C--:B------:R-:W-:Y:S02]  /*0750*/  FSETP.NAN.AND P0, PT, R4, R4.reuse, PT ;  /* 0x000000040400720b */ /* 0x080fe40003f08000 */
[----:B------:R-:W-:-:S11]  /*0760*/  FSETP.GEU.AND P4, PT, R13, R4, PT ;  /* 0x000000040d00720b */ /* 0x000fd60003f8e000 */
[----:B------:R-:W-:Y:S02]  /*0770*/  @!P0 SEL R4, R4, R13, !P4 ;  /* 0x0000000d04048207 */ /* 0x000fe40006000000 */
[----:B------:R-:W-:Y:S01]  /*0780*/  SEL R13, R11, 0x3, P2 ;  /* 0x000000030b0d7807 */ /* 0x000fe20001000000 */
[----:B------:R-:W-:Y:S01]  /*0790*/  VIADD R11, R5, 0x800 ;  /* 0x00000800050b7836 */ /* 0x000fe20000000000 */
[----:B------:R-:W-:-:S03]  /*07a0*/  ISETP.NE.AND P0, PT, R10, RZ, PT ;  /* 0x000000ff0a00720c */ /* 0x000fc60003f05270 */
[----:B------:R-:W-:-:S05]  /*07b0*/  IMAD.WIDE R10, R11, 0x4, R2 ;  /* 0x000000040b0a7825 */ /* 0x000fca00078e0202 */
[----:B------:R-:W2:Y:S01]  /*07c0*/  @P1 LDG.E.64 R6, desc[UR4][R10.64] ;  /* 0x000000040a061981 */ /* 0x000ea2000c1e1b00 */
[----:B------:R-:W-:Y:S02]  /*07d0*/  SEL R8, RZ, 0x1, !P0 ;  /* 0x00000001ff087807 */ /* 0x000fe40004000000 */
[-C--:B------:R-:W-:Y:S02]  /*07e0*/  FSETP.NAN.AND P0, PT, R17, R17.reuse, PT ;  /* 0x000000111100720b */ /* 0x080fe40003f08000 */
[----:B------:R-:W-:-:S11]  /*07f0*/  FSETP.GEU.AND P3, PT, R15, R17, PT ;  /* 0x000000110f00720b */ /* 0x000fd60003f6e000 */
[----:B------:R-:W-:Y:S02]  /*0800*/  @!P0 SEL R17, R17, R15, !P3 ;  /* 0x0000000f11118207 */ /* 0x000fe40005800000 */
[----:B------:R-:W-:-:S04]  /*0810*/  ISETP.NE.AND P0, PT, R12, RZ, PT ;  /* 0x000000ff0c00720c */ /* 0x000fc80003f05270 */
[----:B------:R-:W-:Y:S02]  /*0820*/  SEL R12, R8, 0x2, P0 ;  /* 0x00000002080c7807 */ /* 0x000fe40000000000 */
[----:B--2---:R-:W-:-:S04]  /*0830*/  SEL R8, R7, 0xff800000, P1 ;  /* 0xff80000007087807 */ /* 0x004fc80000800000 */
[-C--:B------:R-:W-:Y:S02]  /*0840*/  FSETP.NAN.AND P0, PT, R8, R8.reuse, PT ;  /* 0x000000080800720b */ /* 0x080fe40003f08000 */
[----:B------:R-:W-:Y:S02]  /*0850*/  SEL R7, R12, 0x3, P5 ;  /* 0x000000030c077807 */ /* 0x000fe40002800000 */
[----:B------:R-:W-:Y:S02]  /*0860*/  ISETP.NE.AND P5, PT, R18, RZ, PT ;  /* 0x000000ff1200720c */ /* 0x000fe40003fa5270 */
[----:B------:R-:W-:Y:S02]  /*0870*/  FSETP.GEU.AND P2, PT, R17, R8, PT ;  /* 0x000000081100720b */ /* 0x000fe40003f4e000 */
[----:B------:R-:W-:Y:S01]  /*0880*/  SEL R16, R13, 0x4, P5 ;  /* 0x000000040d107807 */ /* 0x000fe20002800000 */
[----:B------:R-:W-:-:S04]  /*0890*/  VIADD R13, R5, 0x840 ;  /* 0x00000840050d7836 */ /* 0x000fc80000000000 */
[----:B------:R-:W-:Y:S02]  /*08a0*/  @!P0 SEL R8, R8, R17, !P2 ;  /* 0x0000001108088207 */ /* 0x000fe40005000000 */
[----:B------:R-:W-:Y:S02]  /*08b0*/  ISETP.NE.AND P0, PT, R14, RZ, PT ;  /* 0x000000ff0e00720c */ /* 0x000fe40003f05270 */
[----:B------:R-:W-:Y:S01]  /*08c0*/  CS2R R14, SRZ ;  /* 0x00000000000e7805 */ /* 0x000fe2000001ff00 */
[----:B------:R-:W-:Y:S01]  /*08d0*/  IMAD.WIDE R12, R13, 0x4, R2 ;  /* 0x000000040d0c7825 */ /* 0x000fe200078e0202 */
[----:B------:R-:W-:Y:S01]  /*08e0*/  ISETP.NE.AND P5, PT, R9, RZ, PT ;  /* 0x000000ff0900720c */ /* 0x000fe20003fa5270 */
[----:B------:R-:W1:Y:S03]  /*08f0*/  LDC.64 R2, c[0x0][0x218] ;  /* 0x00008600ff027b82 */ /* 0x000e660000000a00 */
[----:B------:R-:W2:Y:S01]  /*0900*/  @P1 LDG.E.64 R14, desc[UR4][R12.64] ;  /* 0x000000040c0e1981 */ /* 0x000ea2000c1e1b00 */
[----:B------:R-:W-:-:S02]  /*0910*/  SEL R9, R6, 0xff800000, P1 ;  /* 0xff80000006097807 */ /* 0x000fc40000800000 */
[----:B------:R-:W-:Y:S02]  /*0920*/  SEL R7, R7, 0x4, P0 ;  /* 0x0000000407077807 */ /* 0x000fe40000000000 */
[-C--:B------:R-:W-:Y:S02]  /*0930*/  FSETP.NAN.AND P0, PT, R9, R9.reuse, PT ;  /* 0x000000090900720b */ /* 0x080fe40003f08000 */
[----:B------:R-:W-:Y:S02]  /*0940*/  SEL R16, R16, 0x5, P6 ;  /* 0x0000000510107807 */ /* 0x000fe40003000000 */
[----:B------:R-:W-:Y:S02]  /*0950*/  FSETP.GEU.AND P6, PT, R4, R9, PT ;  /* 0x000000090400720b */ /* 0x000fe40003fce000 */
[----:B------:R-:W-:Y:S02]  /*0960*/  SEL R7, R7, 0x5, P5 ;  /* 0x0000000507077807 */ /* 0x000fe40002800000 */
[----:B------:R-:W-:-:S05]  /*0970*/  SEL R16, R16, 0x6, P4 ;  /* 0x0000000610107807 */ /* 0x000fca0002000000 */
[----:B------:R-:W-:Y:S02]  /*0980*/  @!P0 SEL R9, R9, R4, !P6 ;  /* 0x0000000409098207 */ /* 0x000fe40007000000 */
[----:B------:R-:W-:Y:S02]  /*0990*/  SEL R7, R7, 0x6, P3 ;  /* 0x0000000607077807 */ /* 0x000fe40001800000 */
[----:B------:R-:W-:Y:S02]  /*09a0*/  SEL R16, R16, 0x7, P6 ;  /* 0x0000000710107807 */ /* 0x000fe40003000000 */
[----:B------:R-:W-:Y:S02]  /*09b0*/  SEL R7, R7, 0x7, P2 ;  /* 0x0000000707077807 */ /* 0x000fe40001000000 */
[----:B------:R-:W-:Y:S01]  /*09c0*/  IADD3 R6, P4, R0, UR6, RZ ;  /* 0x0000000600067c10 */ /* 0x000fe2000ff9e0ff */
[----:B-1----:R-:W-:Y:S01]  /*09d0*/  IMAD.WIDE R2, R0, 0x4, R2 ;  /* 0x0000000400027825 */ /* 0x002fe200078e0202 */
[----:B--2---:R-:W-:-:S02]  /*09e0*/  SEL R5, R15, 0xff800000, P1 ;  /* 0xff8000000f057807 */ /* 0x004fc40000800000 */
[----:B------:R-:W-:Y:S02]  /*09f0*/  SEL R4, R14, 0xff800000, P1 ;  /* 0xff8000000e047807 */ /* 0x000fe40000800000 */
[-C--:B------:R-:W-:Y:S02]  /*0a00*/  FSETP.NAN.AND P1, PT, R5, R5.reuse, PT ;  /* 0x000000050500720b */ /* 0x080fe40003f28000 */
[-C--:B------:R-:W-:Y:S02]  /*0a10*/  FSETP.NAN.AND P0, PT, R4, R4.reuse, PT ;  /* 0x000000040400720b */ /* 0x080fe40003f08000 */
[----:B------:R-:W-:Y:S02]  /*0a20*/  FSETP.GEU.AND P3, PT, R9, R4, PT ;  /* 0x000000040900720b */ /* 0x000fe40003f6e000 */
[----:B------:R-:W-:Y:S02]  /*0a30*/  FSETP.GEU.AND P2, PT, R8, R5, PT ;  /* 0x000000050800720b */ /* 0x000fe40003f4e000 */
[----:B------:R-:W-:-:S02]  /*0a40*/  SEL R16, R16, 0x8, P3 ;  /* 0x0000000810107807 */ /* 0x000fc40001800000 */
[----:B------:R-:W-:Y:S02]  /*0a50*/  SEL R10, R7, 0x8, P2 ;  /* 0x00000008070a7807 */ /* 0x000fe40001000000 */
[----:B------:R-:W-:Y:S02]  /*0a60*/  LOP3.LUT R11, R16, 0xff, RZ, 0xc0, !PT ;  /* 0x000000ff100b7812 */ /* 0x000fe400078ec0ff */
[----:B------:R-:W-:Y:S02]  /*0a70*/  @!P1 SEL R5, R5, R8, !P2 ;  /* 0x0000000805059207 */ /* 0x000fe40005000000 */
[----:B------:R-:W-:Y:S01]  /*0a80*/  @!P0 SEL R4, R4, R9, !P3 ;  /* 0x0000000904048207 */ /* 0x000fe20005800000 */
[----:B------:R-:W-:Y:S01]  /*0a90*/  IMAD R11, R10, 0x100, R11 ;  /* 0x000001000a0b7824 */ /* 0x000fe200078e020b */
[----:B------:R-:W-:-:S03]  /*0aa0*/  LEA.HI.X.SX32 R7, R0, UR7, 0x1, P4 ;  /* 0x0000000700077c11 */ /* 0x000fc6000a0f0eff */
[----:B------:R-:W-:Y:S04]  /*0ab0*/  STG.E.64 desc[UR4][R2.64], R4 ;  /* 0x0000000402007986 */ /* 0x000fe8000c101b04 */
[----:B------:R-:W-:Y:S01]  /*0ac0*/  STG.E.U16 desc[UR4][R6.64], R11 ;  /* 0x0000000b06007986 */ /* 0x000fe2000c101504 */
[----:B------:R-:W-:Y:S05]  /*0ad0*/  EXIT ;  /* 0x000000000000794d */ /* 0x000fea0003800000 */
.L_x_0:
[----:B------:R-:W-:-:S00]  /*0ae0*/  BRA `(.L_x_0) ;  /* 0xfffffffc00fc7947 */ /* 0x000fc0000383ffff */
[----:B------:R-:W-:-:S00]  /*0af0*/  NOP ;  /* 0x0000000000007918 */ /* 0x000fc00000000000 */
        /* <DEDUP_REMOVED lines=8> */
.L_x_1:


//--------------------- .nv.constant0.triton_poi_fused_max_pool2d_with_indices_14 --------------------------
	.section	.nv.constant0.triton_poi_fused_max_pool2d_with_indices_14,"a",@progbits
	.sectionflags	@""
	.align	4
.nv.constant0.triton_poi_fused_max_pool2d_with_indices_14:
	.zero		556
